//
// Generated by NVIDIA NVVM Compiler
//
// Compiler Build ID: CL-36424714
// Cuda compilation tools, release 13.0, V13.0.88
// Based on NVVM 20.0.0
//

.version 9.0
.target sm_100
.address_size 64

	// .globl	_Z6matMulPfS_S_i

.visible .entry _Z6matMulPfS_S_i(
	.param .u64 .ptr .align 1 _Z6matMulPfS_S_i_param_0,
	.param .u64 .ptr .align 1 _Z6matMulPfS_S_i_param_1,
	.param .u64 .ptr .align 1 _Z6matMulPfS_S_i_param_2,
	.param .u32 _Z6matMulPfS_S_i_param_3
)
{
	.reg .pred 	%p<10>;
	.reg .b32 	%r<39>;
	.reg .b32 	%f<68>;
	.reg .b64 	%rd<67>;

	ld.param.u64 	%rd14, [_Z6matMulPfS_S_i_param_0];
	ld.param.u64 	%rd15, [_Z6matMulPfS_S_i_param_1];
	ld.param.u32 	%r17, [_Z6matMulPfS_S_i_param_3];
	cvta.to.global.u64 	%rd1, %rd15;
	cvta.to.global.u64 	%rd2, %rd14;
	mov.u32 	%r18, %ntid.x;
	mov.u32 	%r19, %ctaid.x;
	mov.u32 	%r20, %tid.x;
	mad.lo.s32 	%r1, %r18, %r19, %r20;
	mov.u32 	%r21, %ntid.y;
	mov.u32 	%r22, %ctaid.y;
	mov.u32 	%r23, %tid.y;
	mad.lo.s32 	%r2, %r21, %r22, %r23;
	setp.lt.s32 	%p1, %r17, 1;
	mov.f32 	%f67, 0f00000000;
	@%p1 bra 	$L__BB0_12;
	mul.lo.s32 	%r3, %r17, %r2;
	and.b32  	%r4, %r17, 7;
	setp.lt.u32 	%p2, %r17, 8;
	mov.f32 	%f67, 0f00000000;
	mov.b32 	%r37, 0;
	@%p2 bra 	$L__BB0_4;
	and.b32  	%r37, %r17, 2147483640;
	neg.s32 	%r35, %r37;
	mul.wide.u32 	%rd16, %r17, 4;
	add.s64 	%rd3, %rd1, %rd16;
	mul.wide.u32 	%rd17, %r17, 8;
	add.s64 	%rd4, %rd1, %rd17;
	mul.wide.u32 	%rd18, %r17, 12;
	add.s64 	%rd5, %rd1, %rd18;
	mul.wide.u32 	%rd19, %r17, 16;
	add.s64 	%rd6, %rd1, %rd19;
	mul.wide.u32 	%rd20, %r17, 20;
	add.s64 	%rd7, %rd1, %rd20;
	mul.wide.u32 	%rd21, %r17, 24;
	add.s64 	%rd8, %rd1, %rd21;
	mul.wide.u32 	%rd22, %r17, 28;
	add.s64 	%rd9, %rd1, %rd22;
	mul.wide.u32 	%rd23, %r3, 4;
	add.s64 	%rd24, %rd23, %rd2;
	add.s64 	%rd66, %rd24, 16;
	mov.f32 	%f67, 0f00000000;
	mov.u32 	%r34, %r1;
$L__BB0_3:
	.pragma "nounroll";
	mul.wide.s32 	%rd25, %r34, 4;
	add.s64 	%rd26, %rd3, %rd25;
	add.s64 	%rd27, %rd4, %rd25;
	add.s64 	%rd28, %rd5, %rd25;
	add.s64 	%rd29, %rd6, %rd25;
	add.s64 	%rd30, %rd7, %rd25;
	add.s64 	%rd31, %rd8, %rd25;
	add.s64 	%rd32, %rd9, %rd25;
	add.s64 	%rd33, %rd1, %rd25;
	ld.global.f32 	%f17, [%rd66+-16];
	ld.global.f32 	%f18, [%rd33];
	fma.rn.f32 	%f19, %f17, %f18, %f67;
	ld.global.f32 	%f20, [%rd66+-12];
	ld.global.f32 	%f21, [%rd26];
	fma.rn.f32 	%f22, %f20, %f21, %f19;
	ld.global.f32 	%f23, [%rd66+-8];
	ld.global.f32 	%f24, [%rd27];
	fma.rn.f32 	%f25, %f23, %f24, %f22;
	ld.global.f32 	%f26, [%rd66+-4];
	ld.global.f32 	%f27, [%rd28];
	fma.rn.f32 	%f28, %f26, %f27, %f25;
	ld.global.f32 	%f29, [%rd66];
	ld.global.f32 	%f30, [%rd29];
	fma.rn.f32 	%f31, %f29, %f30, %f28;
	ld.global.f32 	%f32, [%rd66+4];
	ld.global.f32 	%f33, [%rd30];
	fma.rn.f32 	%f34, %f32, %f33, %f31;
	ld.global.f32 	%f35, [%rd66+8];
	ld.global.f32 	%f36, [%rd31];
	fma.rn.f32 	%f37, %f35, %f36, %f34;
	ld.global.f32 	%f38, [%rd66+12];
	ld.global.f32 	%f39, [%rd32];
	fma.rn.f32 	%f67, %f38, %f39, %f37;
	add.s32 	%r35, %r35, 8;
	shl.b32 	%r25, %r17, 3;
	add.s32 	%r34, %r34, %r25;
	add.s64 	%rd66, %rd66, 32;
	setp.ne.s32 	%p3, %r35, 0;
	@%p3 bra 	$L__BB0_3;
$L__BB0_4:
	setp.eq.s32 	%p4, %r4, 0;
	@%p4 bra 	$L__BB0_12;
	and.b32  	%r12, %r17, 3;
	setp.lt.u32 	%p5, %r4, 4;
	@%p5 bra 	$L__BB0_7;
	add.s32 	%r26, %r37, %r3;
	mul.wide.u32 	%rd34, %r26, 4;
	add.s64 	%rd35, %rd2, %rd34;
	ld.global.f32 	%f41, [%rd35];
	mad.lo.s32 	%r27, %r37, %r17, %r1;
	mul.wide.s32 	%rd36, %r27, 4;
	add.s64 	%rd37, %rd1, %rd36;
	ld.global.f32 	%f42, [%rd37];
	fma.rn.f32 	%f43, %f41, %f42, %f67;
	cvt.u64.u32 	%rd38, %r3;
	cvt.u64.u32 	%rd39, %r37;
	add.s64 	%rd40, %rd39, %rd38;
	shl.b64 	%rd41, %rd40, 2;
	add.s64 	%rd42, %rd2, %rd41;
	ld.global.f32 	%f44, [%rd42+4];
	mul.wide.u32 	%rd43, %r17, 4;
	add.s64 	%rd44, %rd37, %rd43;
	ld.global.f32 	%f45, [%rd44];
	fma.rn.f32 	%f46, %f44, %f45, %f43;
	ld.global.f32 	%f47, [%rd42+8];
	add.s64 	%rd45, %rd44, %rd43;
	ld.global.f32 	%f48, [%rd45];
	fma.rn.f32 	%f49, %f47, %f48, %f46;
	ld.global.f32 	%f50, [%rd42+12];
	add.s64 	%rd46, %rd45, %rd43;
	ld.global.f32 	%f51, [%rd46];
	fma.rn.f32 	%f67, %f50, %f51, %f49;
	add.s32 	%r37, %r37, 4;
$L__BB0_7:
	setp.eq.s32 	%p6, %r12, 0;
	@%p6 bra 	$L__BB0_12;
	setp.eq.s32 	%p7, %r12, 1;
	@%p7 bra 	$L__BB0_10;
	add.s32 	%r28, %r37, %r3;
	mul.wide.u32 	%rd47, %r28, 4;
	add.s64 	%rd48, %rd2, %rd47;
	ld.global.f32 	%f53, [%rd48];
	mad.lo.s32 	%r29, %r37, %r17, %r1;
	mul.wide.s32 	%rd49, %r29, 4;
	add.s64 	%rd50, %rd1, %rd49;
	ld.global.f32 	%f54, [%rd50];
	fma.rn.f32 	%f55, %f53, %f54, %f67;
	cvt.u64.u32 	%rd51, %r3;
	cvt.u64.u32 	%rd52, %r37;
	add.s64 	%rd53, %rd52, %rd51;
	shl.b64 	%rd54, %rd53, 2;
	add.s64 	%rd55, %rd2, %rd54;
	ld.global.f32 	%f56, [%rd55+4];
	mul.wide.u32 	%rd56, %r17, 4;
	add.s64 	%rd57, %rd50, %rd56;
	ld.global.f32 	%f57, [%rd57];
	fma.rn.f32 	%f67, %f56, %f57, %f55;
	add.s32 	%r37, %r37, 2;
$L__BB0_10:
	and.b32  	%r30, %r17, 1;
	setp.eq.b32 	%p8, %r30, 1;
	not.pred 	%p9, %p8;
	@%p9 bra 	$L__BB0_12;
	add.s32 	%r31, %r37, %r3;
	mul.wide.u32 	%rd58, %r31, 4;
	add.s64 	%rd59, %rd2, %rd58;
	ld.global.f32 	%f58, [%rd59];
	mad.lo.s32 	%r32, %r37, %r17, %r1;
	mul.wide.s32 	%rd60, %r32, 4;
	add.s64 	%rd61, %rd1, %rd60;
	ld.global.f32 	%f59, [%rd61];
	fma.rn.f32 	%f67, %f58, %f59, %f67;
$L__BB0_12:
	ld.param.u64 	%rd65, [_Z6matMulPfS_S_i_param_2];
	cvta.to.global.u64 	%rd62, %rd65;
	mad.lo.s32 	%r33, %r17, %r2, %r1;
	mul.wide.s32 	%rd63, %r33, 4;
	add.s64 	%rd64, %rd62, %rd63;
	st.global.f32 	[%rd64], %f67;
	ret;

}


// ===== COMPILED SASS (sm_100) =====

	.target	sm_100

	.elftype	@"ET_EXEC"


//--------------------- .note.nv.tkinfo           --------------------------
	.section	.note.nv.tkinfo,"",@"SHT_NOTE"
	.sectionflags	@"SHF_NOTE_NV_TKINFO"
	.tkinfo
        /*0018*/ 	.word	0x00000002
        /*0030*/ 	.string	""
        /*0030*/ 	.string	"ptxas"
        /*0030*/ 	.string	"Cuda compilation tools, release 13.0, V13.0.88"
        /*0030*/ 	.string	"Build cuda_13.0.r13.0/compiler.36424714_0"
        /*0030*/ 	.string	"-arch sm_100 -m 64 "



//--------------------- .note.nv.cuinfo           --------------------------
	.section	.note.nv.cuinfo,"",@"SHT_NOTE"
	.sectionflags	@"SHF_NOTE_NV_CUINFO"
        /*0018*/ 	.short	0x0002
        /*001a*/ 	.short	0x0064
        /*001c*/ 	.short	0x0082
	.zero		2


//--------------------- .nv.info                  --------------------------
	.section	.nv.info,"",@"SHT_CUDA_INFO"
	.align	4


	//----- nvinfo : EIATTR_REGCOUNT
	.align		4
        /*0000*/ 	.byte	0x04, 0x2f
        /*0002*/ 	.short	(.L_1 - .L_0)
	.align		4
.L_0:
        /*0004*/ 	.word	index@(_Z6matMulPfS_S_i)
        /*0008*/ 	.word	0x0000001e


	//----- nvinfo : EIATTR_FRAME_SIZE
	.align		4
.L_1:
        /*000c*/ 	.byte	0x04, 0x11
        /*000e*/ 	.short	(.L_3 - .L_2)
	.align		4
.L_2:
        /*0010*/ 	.word	index@(_Z6matMulPfS_S_i)
        /*0014*/ 	.word	0x00000000


	//----- nvinfo : EIATTR_MIN_STACK_SIZE
	.align		4
.L_3:
        /*0018*/ 	.byte	0x04, 0x12
        /*001a*/ 	.short	(.L_5 - .L_4)
	.align		4
.L_4:
        /*001c*/ 	.word	index@(_Z6matMulPfS_S_i)
        /*0020*/ 	.word	0x00000000
.L_5:


//--------------------- .nv.compat                --------------------------
	.section	.nv.compat,"",@"SHT_CUDA_COMPAT_INFO"
	.align	4
        /*0000*/ 	.byte	0x02, 0x09, 0x00, 0x00, 0x02, 0x02, 0x01, 0x00, 0x02, 0x05, 0x05, 0x00, 0x03, 0x07, 0x01, 0x01
        /*0010*/ 	.byte	0x02, 0x03, 0x00, 0x00, 0x02, 0x06, 0x01, 0x00, 0x04, 0x0b, 0x08, 0x00, 0x09, 0x00, 0x00, 0x00
        /*0020*/ 	.byte	0x00, 0x00, 0x00, 0x00


//--------------------- .nv.info._Z6matMulPfS_S_i --------------------------
	.section	.nv.info._Z6matMulPfS_S_i,"",@"SHT_CUDA_INFO"
	.sectionflags	@""
	.align	4


	//----- nvinfo : EIATTR_CUDA_API_VERSION
	.align		4
        /*0000*/ 	.byte	0x04, 0x37
        /*0002*/ 	.short	(.L_7 - .L_6)
.L_6:
        /*0004*/ 	.word	0x00000082


	//----- nvinfo : EIATTR_KPARAM_INFO
	.align		4
.L_7:
        /*0008*/ 	.byte	0x04, 0x17
        /*000a*/ 	.short	(.L_9 - .L_8)
.L_8:
        /*000c*/ 	.word	0x00000000
        /*0010*/ 	.short	0x0003
        /*0012*/ 	.short	0x0018
        /*0014*/ 	.byte	0x00, 0xf0, 0x11, 0x00


	//----- nvinfo : EIATTR_KPARAM_INFO
	.align		4
.L_9:
        /*0018*/ 	.byte	0x04, 0x17
        /*001a*/ 	.short	(.L_11 - .L_10)
.L_10:
        /*001c*/ 	.word	0x00000000
        /*0020*/ 	.short	0x0002
        /*0022*/ 	.short	0x0010
        /*0024*/ 	.byte	0x00, 0xf5, 0x21, 0x00


	//----- nvinfo : EIATTR_KPARAM_INFO
	.align		4
.L_11:
        /*0028*/ 	.byte	0x04, 0x17
        /*002a*/ 	.short	(.L_13 - .L_12)
.L_12:
        /*002c*/ 	.word	0x00000000
        /*0030*/ 	.short	0x0001
        /*0032*/ 	.short	0x0008
        /*0034*/ 	.byte	0x00, 0xf5, 0x21, 0x00


	//----- nvinfo : EIATTR_KPARAM_INFO
	.align		4
.L_13:
        /*0038*/ 	.byte	0x04, 0x17
        /*003a*/ 	.short	(.L_15 - .L_14)
.L_14:
        /*003c*/ 	.word	0x00000000
        /*0040*/ 	.short	0x0000
        /*0042*/ 	.short	0x0000
        /*0044*/ 	.byte	0x00, 0xf5, 0x21, 0x00


	//----- nvinfo : EIATTR_SPARSE_MMA_MASK
	.align		4
.L_15:
        /*0048*/ 	.byte	0x03, 0x50
        /*004a*/ 	.short	0x0000


	//----- nvinfo : EIATTR_MAXREG_COUNT
	.align		4
        /*004c*/ 	.byte	0x03, 0x1b
        /*004e*/ 	.short	0x00ff


	//----- nvinfo : EIATTR_MERCURY_ISA_VERSION
	.align		4
        /*0050*/ 	.byte	0x03, 0x5f
        /*0052*/ 	.short	0x0101


	//----- nvinfo : EIATTR_VRC_CTA_INIT_COUNT
	.align		4
        /*0054*/ 	.byte	0x02, 0x4a
	.zero		1
	.zero		1


	//----- nvinfo : EIATTR_EXIT_INSTR_OFFSETS
	.align		4
        /*0058*/ 	.byte	0x04, 0x1c
        /*005a*/ 	.short	(.L_17 - .L_16)


	//   ....[0]....
.L_16:
        /*005c*/ 	.word	0x00000ab0


	//----- nvinfo : EIATTR_CBANK_PARAM_SIZE
	.align		4
.L_17:
        /*0060*/ 	.byte	0x03, 0x19
        /*0062*/ 	.short	0x001c


	//----- nvinfo : EIATTR_PARAM_CBANK
	.align		4
        /*0064*/ 	.byte	0x04, 0x0a
        /*0066*/ 	.short	(.L_19 - .L_18)
	.align		4
.L_18:
        /*0068*/ 	.word	index@(.nv.constant0._Z6matMulPfS_S_i)
        /*006c*/ 	.short	0x0380
        /*006e*/ 	.short	0x001c


	//----- nvinfo : EIATTR_SW_WAR
	.align		4
.L_19:
        /*0070*/ 	.byte	0x04, 0x36
        /*0072*/ 	.short	(.L_21 - .L_20)
.L_20:
        /*0074*/ 	.word	0x00000008
.L_21:


//--------------------- .nv.callgraph             --------------------------
	.section	.nv.callgraph,"",@"SHT_CUDA_CALLGRAPH"
	.align	4
	.sectionentsize	8
	.align		4
        /*0000*/ 	.word	0x00000000
	.align		4
        /*0004*/ 	.word	0xffffffff
	.align		4
        /*0008*/ 	.word	0x00000000
	.align		4
        /*000c*/ 	.word	0xfffffffe
	.align		4
        /*0010*/ 	.word	0x00000000
	.align		4
        /*0014*/ 	.word	0xfffffffd
	.align		4
        /*0018*/ 	.word	0x00000000
	.align		4
        /*001c*/ 	.word	0xfffffffc


//--------------------- .text._Z6matMulPfS_S_i    --------------------------
	.section	.text._Z6matMulPfS_S_i,"ax",@progbits
	.align	128
        .global         _Z6matMulPfS_S_i
        .type           _Z6matMulPfS_S_i,@function
        .size           _Z6matMulPfS_S_i,(.L_x_5 - _Z6matMulPfS_S_i)
        .other          _Z6matMulPfS_S_i,@"STO_CUDA_ENTRY STV_DEFAULT"
_Z6matMulPfS_S_i:
.text._Z6matMulPfS_S_i:
[----:B------:R-:W-:Y:S01]  /*0000*/  LDC R1, c[0x0][0x37c] ;  /* 0x0000df00ff017b82 */ /* 0x000fe20000000800 */
[----:B------:R-:W0:Y:S01]  /*0010*/  S2R R0, SR_CTAID.X ;  /* 0x0000000000007919 */ /* 0x000e220000002500 */
[----:B------:R-:W1:Y:S01]  /*0020*/  LDCU UR18, c[0x0][0x398] ;  /* 0x00007300ff1277ac */ /* 0x000e620008000800 */
[----:B------:R-:W-:Y:S01]  /*0030*/  HFMA2 R12, -RZ, RZ, 0, 0 ;  /* 0x00000000ff0c7431 */ /* 0x000fe200000001ff */
[----:B------:R-:W0:Y:S01]  /*0040*/  S2R R3, SR_TID.X ;  /* 0x0000000000037919 */ /* 0x000e220000002100 */
[----:B------:R-:W0:Y:S01]  /*0050*/  LDCU UR4, c[0x0][0x360] ;  /* 0x00006c00ff0477ac */ /* 0x000e220008000800 */
[----:B------:R-:W2:Y:S01]  /*0060*/  S2R R13, SR_CTAID.Y ;  /* 0x00000000000d7919 */ /* 0x000ea20000002600 */
[----:B------:R-:W2:Y:S01]  /*0070*/  LDCU UR5, c[0x0][0x364] ;  /* 0x00006c80ff0577ac */ /* 0x000ea20008000800 */
[----:B------:R-:W2:Y:S01]  /*0080*/  S2R R2, SR_TID.Y ;  /* 0x0000000000027919 */ /* 0x000ea20000002200 */
[----:B------:R-:W3:Y:S01]  /*0090*/  LDCU.64 UR16, c[0x0][0x358] ;  /* 0x00006b00ff1077ac */ /* 0x000ee20008000a00 */
[----:B-1----:R-:W-:Y:S01]  /*00a0*/  UISETP.GE.AND UP0, UPT, UR18, 0x1, UPT ;  /* 0x000000011200788c */ /* 0x002fe2000bf06270 */
[----:B0-----:R-:W-:-:S02]  /*00b0*/  IMAD R0, R0, UR4, R3 ;  /* 0x0000000400007c24 */ /* 0x001fc4000f8e0203 */
[----:B--2---:R-:W-:-:S06]  /*00c0*/  IMAD R13, R13, UR5, R2 ;  /* 0x000000050d0d7c24 */ /* 0x004fcc000f8e0202 */
[----:B---3--:R-:W-:Y:S05]  /*00d0*/  BRA.U !UP0, `(.L_x_0) ;  /* 0x0000000908647547 */ /* 0x008fea000b800000 */
[----:B------:R-:W-:Y:S02]  /*00e0*/  UISETP.GE.U32.AND UP1, UPT, UR18, 0x8, UPT ;  /* 0x000000081200788c */ /* 0x000fe4000bf26070 */
[----:B------:R-:W-:Y:S01]  /*00f0*/  IMAD R5, R13, UR18, RZ ;  /* 0x000000120d057c24 */ /* 0x000fe2000f8e02ff */
[----:B------:R-:W-:Y:S01]  /*0100*/  ULOP3.LUT UR19, UR18, 0x7, URZ, 0xc0, !UPT ;  /* 0x0000000712137892 */ /* 0x000fe2000f8ec0ff */
[----:B------:R-:W-:Y:S01]  /*0110*/  MOV R12, RZ ;  /* 0x000000ff000c7202 */ /* 0x000fe20000000f00 */
[----:B------:R-:W-:Y:S02]  /*0120*/  UMOV UR4, URZ ;  /* 0x000000ff00047c82 */ /* 0x000fe40008000000 */
[----:B------:R-:W-:Y:S02]  /*0130*/  UISETP.NE.AND UP0, UPT, UR19, URZ, UPT ;  /* 0x000000ff1300728c */ /* 0x000fe4000bf05270 */
[----:B------:R-:W-:Y:S09]  /*0140*/  BRA.U !UP1, `(.L_x_1) ;  /* 0x0000000509087547 */ /* 0x000ff2000b800000 */
[----:B------:R-:W0:Y:S01]  /*0150*/  LDCU.128 UR20, c[0x0][0x380] ;  /* 0x00007000ff1477ac */ /* 0x000e220008000c00 */
[----:B------:R-:W-:Y:S02]  /*0160*/  MOV R12, RZ ;  /* 0x000000ff000c7202 */ /* 0x000fe40000000f00 */
[----:B------:R-:W-:Y:S01]  /*0170*/  MOV R14, R0 ;  /* 0x00000000000e7202 */ /* 0x000fe20000000f00 */
[----:B------:R-:W-:-:S04]  /*0180*/  ULOP3.LUT UR4, UR18, 0x7ffffff8, URZ, 0xc0, !UPT ;  /* 0x7ffffff812047892 */ /* 0x000fc8000f8ec0ff */
[----:B------:R-:W-:Y:S01]  /*0190*/  UIADD3 UR5, UPT, UPT, -UR4, URZ, URZ ;  /* 0x000000ff04057290 */ /* 0x000fe2000fffe1ff */
[----:B0-----:R-:W-:Y:S01]  /*01a0*/  MOV R2, UR20 ;  /* 0x0000001400027c02 */ /* 0x001fe20008000f00 */
[----:B------:R-:W-:Y:S01]  /*01b0*/  UIMAD.WIDE.U32 UR6, UR18, 0xc, UR22 ;  /* 0x0000000c120678a5 */ /* 0x000fe2000f8e0016 */
[----:B------:R-:W-:Y:S01]  /*01c0*/  MOV R3, UR21 ;  /* 0x0000001500037c02 */ /* 0x000fe20008000f00 */
[----:B------:R-:W-:Y:S02]  /*01d0*/  UIMAD.WIDE.U32 UR8, UR18, 0x10, UR22 ;  /* 0x00000010120878a5 */ /* 0x000fe4000f8e0016 */
[----:B------:R-:W-:Y:S01]  /*01e0*/  UIMAD.WIDE.U32 UR10, UR18, 0x14, UR22 ;  /* 0x00000014120a78a5 */ /* 0x000fe2000f8e0016 */
[----:B------:R-:W-:Y:S01]  /*01f0*/  IMAD.WIDE.U32 R2, R5, 0x4, R2 ;  /* 0x0000000405027825 */ /* 0x000fe200078e0002 */
[----:B------:R-:W-:Y:S02]  /*0200*/  UIMAD.WIDE.U32 UR12, UR18, 0x18, UR22 ;  /* 0x00000018120c78a5 */ /* 0x000fe4000f8e0016 */
[----:B------:R-:W-:Y:S01]  /*0210*/  UIMAD.WIDE.U32 UR14, UR18, 0x1c, UR22 ;  /* 0x0000001c120e78a5 */ /* 0x000fe2000f8e0016 */
[----:B------:R-:W-:-:S04]  /*0220*/  IADD3 R2, P0, PT, R2, 0x10, RZ ;  /* 0x0000001002027810 */ /* 0x000fc80007f1e0ff */
[----:B------:R-:W-:-:S09]  /*0230*/  IADD3.X R3, PT, PT, RZ, R3, RZ, P0, !PT ;  /* 0x00000003ff037210 */ /* 0x000fd200007fe4ff */
.L_x_2:
[----:B------:R-:W-:Y:S01]  /*0240*/  HFMA2 R23, -RZ, RZ, 0, 2.384185791015625e-07 ;  /* 0x00000004ff177431 */ /* 0x000fe200000001ff */
[----:B------:R-:W-:Y:S01]  /*0250*/  UIMAD.WIDE.U32 UR24, UR18, 0x4, UR22 ;  /* 0x00000004121878a5 */ /* 0x000fe2000f8e0016 */
[----:B------:R-:W2:Y:S01]  /*0260*/  LDG.E R21, desc[UR16][R2.64+-0x10] ;  /* 0xfffff01002157981 */ /* 0x000ea2000c1e1900 */
[----:B------:R-:W-:Y:S01]  /*0270*/  UIMAD.WIDE.U32 UR20, UR18, 0x8, UR22 ;  /* 0x00000008121478a5 */ /* 0x000fe2000f8e0016 */
[----:B------:R-:W-:Y:S02]  /*0280*/  IMAD.MOV.U32 R11, RZ, RZ, 0x4 ;  /* 0x00000004ff0b7424 */ /* 0x000fe400078e00ff */
[----:B------:R-:W-:Y:S01]  /*0290*/  HFMA2 R7, -RZ, RZ, 0, 2.384185791015625e-07 ;  /* 0x00000004ff077431 */ /* 0x000fe200000001ff */
[----:B------:R-:W3:Y:S01]  /*02a0*/  LDG.E R19, desc[UR16][R2.64+-0xc] ;  /* 0xfffff41002137981 */ /* 0x000ee2000c1e1900 */
[----:B------:R-:W-:Y:S02]  /*02b0*/  MOV R8, UR24 ;  /* 0x0000001800087c02 */ /* 0x000fe40008000f00 */
[----:B------:R-:W-:Y:S01]  /*02c0*/  MOV R9, UR25 ;  /* 0x0000001900097c02 */ /* 0x000fe20008000f00 */
[C---:B------:R-:W-:Y:S01]  /*02d0*/  IMAD.WIDE R22, R14.reuse, R23, UR22 ;  /* 0x000000160e167e25 */ /* 0x040fe2000f8e0217 */
[----:B------:R-:W-:Y:S01]  /*02e0*/  MOV R24, UR20 ;  /* 0x0000001400187c02 */ /* 0x000fe20008000f00 */
[----:B------:R-:W4:Y:S01]  /*02f0*/  LDG.E R17, desc[UR16][R2.64+-0x8] ;  /* 0xfffff81002117981 */ /* 0x000f22000c1e1900 */
[----:B------:R-:W-:Y:S01]  /*0300*/  MOV R25, UR21 ;  /* 0x0000001500197c02 */ /* 0x000fe20008000f00 */
[----:B------:R-:W-:-:S02]  /*0310*/  IMAD.WIDE R8, R14, 0x4, R8 ;  /* 0x000000040e087825 */ /* 0x000fc400078e0208 */
[----:B------:R-:W2:Y:S02]  /*0320*/  LDG.E R22, desc[UR16][R22.64] ;  /* 0x0000001016167981 */ /* 0x000ea4000c1e1900 */
[C---:B------:R-:W-:Y:S01]  /*0330*/  IMAD.WIDE R24, R14.reuse, 0x4, R24 ;  /* 0x000000040e187825 */ /* 0x040fe200078e0218 */
[----:B------:R-:W-:Y:S01]  /*0340*/  MOV R5, 0x4 ;  /* 0x0000000400057802 */ /* 0x000fe20000000f00 */
[----:B------:R0:W3:Y:S02]  /*0350*/  LDG.E R20, desc[UR16][R8.64] ;  /* 0x0000001008147981 */ /* 0x0000e4000c1e1900 */
[C---:B------:R-:W-:Y:S02]  /*0360*/  IMAD.WIDE R10, R14.reuse, R11, UR6 ;  /* 0x000000060e0a7e25 */ /* 0x040fe4000f8e020b */
[----:B------:R-:W4:Y:S02]  /*0370*/  LDG.E R18, desc[UR16][R24.64] ;  /* 0x0000001018127981 */ /* 0x000f24000c1e1900 */
[----:B------:R-:W-:-:S04]  /*0380*/  IMAD.WIDE R4, R14, R5, UR8 ;  /* 0x000000080e047e25 */ /* 0x000fc8000f8e0205 */
[----:B------:R-:W-:Y:S01]  /*0390*/  HFMA2 R27, -RZ, RZ, 0, 2.384185791015625e-07 ;  /* 0x00000004ff1b7431 */ /* 0x000fe200000001ff */
[----:B------:R1:W5:Y:S01]  /*03a0*/  LDG.E R16, desc[UR16][R10.64] ;  /* 0x000000100a107981 */ /* 0x000362000c1e1900 */
[----:B0-----:R-:W-:-:S03]  /*03b0*/  MOV R9, 0x4 ;  /* 0x0000000400097802 */ /* 0x001fc60000000f00 */
[----:B------:R-:W5:Y:S01]  /*03c0*/  LDG.E R15, desc[UR16][R2.64+-0x4] ;  /* 0xfffffc10020f7981 */ /* 0x000f62000c1e1900 */
[----:B------:R-:W-:-:S03]  /*03d0*/  IMAD.WIDE R6, R14, R7, UR10 ;  /* 0x0000000a0e067e25 */ /* 0x000fc6000f8e0207 */
[----:B------:R0:W5:Y:S01]  /*03e0*/  LDG.E R4, desc[UR16][R4.64] ;  /* 0x0000001004047981 */ /* 0x000162000c1e1900 */
[----:B------:R-:W-:-:S03]  /*03f0*/  IMAD.WIDE R8, R14, R9, UR12 ;  /* 0x0000000c0e087e25 */ /* 0x000fc6000f8e0209 */
[----:B------:R-:W5:Y:S01]  /*0400*/  LDG.E R23, desc[UR16][R2.64] ;  /* 0x0000001002177981 */ /* 0x000f62000c1e1900 */
[----:B-1----:R-:W-:-:S03]  /*0410*/  IMAD.WIDE R10, R14, R27, UR14 ;  /* 0x0000000e0e0a7e25 */ /* 0x002fc6000f8e021b */
[----:B------:R-:W5:Y:S04]  /*0420*/  LDG.E R7, desc[UR16][R6.64] ;  /* 0x0000001006077981 */ /* 0x000f68000c1e1900 */
[----:B------:R-:W5:Y:S04]  /*0430*/  LDG.E R24, desc[UR16][R2.64+0x4] ;  /* 0x0000041002187981 */ /* 0x000f68000c1e1900 */
[----:B------:R-:W5:Y:S04]  /*0440*/  LDG.E R8, desc[UR16][R8.64] ;  /* 0x0000001008087981 */ /* 0x000f68000c1e1900 */
[----:B------:R-:W5:Y:S04]  /*0450*/  LDG.E R25, desc[UR16][R2.64+0x8] ;  /* 0x0000081002197981 */ /* 0x000f68000c1e1900 */
[----:B------:R-:W5:Y:S04]  /*0460*/  LDG.E R10, desc[UR16][R10.64] ;  /* 0x000000100a0a7981 */ /* 0x000f68000c1e1900 */
[----:B------:R1:W5:Y:S01]  /*0470*/  LDG.E R27, desc[UR16][R2.64+0xc] ;  /* 0x00000c10021b7981 */ /* 0x000362000c1e1900 */
[----:B------:R-:W-:-:S04]  /*0480*/  UIADD3 UR5, UPT, UPT, UR5, 0x8, URZ ;  /* 0x0000000805057890 */ /* 0x000fc8000fffe0ff */
[----:B------:R-:W-:Y:S01]  /*0490*/  UISETP.NE.AND UP1, UPT, UR5, URZ, UPT ;  /* 0x000000ff0500728c */ /* 0x000fe2000bf25270 */
[----:B0-----:R-:W-:Y:S02]  /*04a0*/  MOV R5, UR18 ;  /* 0x0000001200057c02 */ /* 0x001fe40008000f00 */
[----:B-1----:R-:W-:Y:S02]  /*04b0*/  IADD3 R2, P0, PT, R2, 0x20, RZ ;  /* 0x0000002002027810 */ /* 0x002fe40007f1e0ff */
[----:B------:R-:W-:Y:S02]  /*04c0*/  LEA R14, R5, R14, 0x3 ;  /* 0x0000000e050e7211 */ /* 0x000fe400078e18ff */
[----:B------:R-:W-:Y:S01]  /*04d0*/  IADD3.X R3, PT, PT, RZ, R3, RZ, P0, !PT ;  /* 0x00000003ff037210 */ /* 0x000fe200007fe4ff */
[----:B--2---:R-:W-:-:S04]  /*04e0*/  FFMA R22, R21, R22, R12 ;  /* 0x0000001615167223 */ /* 0x004fc8000000000c */
[----:B---3--:R-:W-:-:S04]  /*04f0*/  FFMA R20, R19, R20, R22 ;  /* 0x0000001413147223 */ /* 0x008fc80000000016 */
[----:B----4-:R-:W-:-:S04]  /*0500*/  FFMA R18, R17, R18, R20 ;  /* 0x0000001211127223 */ /* 0x010fc80000000014 */
[----:B-----5:R-:W-:-:S04]  /*0510*/  FFMA R16, R15, R16, R18 ;  /* 0x000000100f107223 */ /* 0x020fc80000000012 */
[----:B------:R-:W-:-:S04]  /*0520*/  FFMA R23, R23, R4, R16 ;  /* 0x0000000417177223 */ /* 0x000fc80000000010 */
[----:B------:R-:W-:-:S04]  /*0530*/  FFMA R24, R24, R7, R23 ;  /* 0x0000000718187223 */ /* 0x000fc80000000017 */
[----:B------:R-:W-:-:S04]  /*0540*/  FFMA R8, R25, R8, R24 ;  /* 0x0000000819087223 */ /* 0x000fc80000000018 */
[----:B------:R-:W-:Y:S01]  /*0550*/  FFMA R12, R27, R10, R8 ;  /* 0x0000000a1b0c7223 */ /* 0x000fe20000000008 */
[----:B------:R-:W-:Y:S06]  /*0560*/  BRA.U UP1, `(.L_x_2) ;  /* 0xfffffffd01347547 */ /* 0x000fec000b83ffff */
.L_x_1:
[----:B------:R-:W-:Y:S05]  /*0570*/  BRA.U !UP0, `(.L_x_0) ;  /* 0x00000005083c7547 */ /* 0x000fea000b800000 */
[----:B------:R-:W-:Y:S01]  /*0580*/  UISETP.GE.U32.AND UP0, UPT, UR19, 0x4, UPT ;  /* 0x000000041300788c */ /* 0x000fe2000bf06070 */
[----:B------:R-:W-:Y:S01]  /*0590*/  IMAD R2, R13, UR18, RZ ;  /* 0x000000120d027c24 */ /* 0x000fe2000f8e02ff */
[----:B------:R-:W-:-:S04]  /*05a0*/  ULOP3.LUT UR5, UR18, 0x3, URZ, 0xc0, !UPT ;  /* 0x0000000312057892 */ /* 0x000fc8000f8ec0ff */
[----:B------:R-:W-:-:S03]  /*05b0*/  UISETP.NE.AND UP1, UPT, UR5, URZ, UPT ;  /* 0x000000ff0500728c */ /* 0x000fc6000bf25270 */
[----:B------:R-:W-:Y:S08]  /*05c0*/  BRA.U !UP0, `(.L_x_3) ;  /* 0x00000001087c7547 */ /* 0x000ff0000b800000 */
[----:B------:R-:W0:Y:S01]  /*05d0*/  LDC.64 R6, c[0x0][0x388] ;  /* 0x0000e200ff067b82 */ /* 0x000e220000000a00 */
[----:B------:R-:W1:Y:S01]  /*05e0*/  LDCU.64 UR6, c[0x0][0x380] ;  /* 0x00007000ff0677ac */ /* 0x000e620008000a00 */
[----:B------:R-:W-:Y:S01]  /*05f0*/  MOV R5, UR4 ;  /* 0x0000000400057c02 */ /* 0x000fe20008000f00 */
[C---:B------:R-:W-:Y:S01]  /*0600*/  VIADD R3, R2.reuse, UR4 ;  /* 0x0000000402037c36 */ /* 0x040fe20008000000 */
[----:B------:R-:W-:Y:S02]  /*0610*/  MOV R11, UR18 ;  /* 0x00000012000b7c02 */ /* 0x000fe40008000f00 */
[----:B------:R-:W-:Y:S01]  /*0620*/  IADD3 R14, P0, PT, R2, UR4, RZ ;  /* 0x00000004020e7c10 */ /* 0x000fe2000ff1e0ff */
[----:B------:R-:W-:Y:S01]  /*0630*/  IMAD R5, R5, UR18, R0 ;  /* 0x0000001205057c24 */ /* 0x000fe2000f8e0200 */
[----:B------:R-:W2:Y:S01]  /*0640*/  LDC.64 R8, c[0x0][0x380] ;  /* 0x0000e000ff087b82 */ /* 0x000ea20000000a00 */
[----:B------:R-:W-:Y:S02]  /*0650*/  MOV R15, UR18 ;  /* 0x00000012000f7c02 */ /* 0x000fe40008000f00 */
[----:B------:R-:W-:Y:S01]  /*0660*/  MOV R17, UR18 ;  /* 0x0000001200117c02 */ /* 0x000fe20008000f00 */
[----:B0-----:R-:W-:-:S04]  /*0670*/  IMAD.WIDE R6, R5, 0x4, R6 ;  /* 0x0000000405067825 */ /* 0x001fc800078e0206 */
[----:B------:R-:W-:Y:S02]  /*0680*/  IMAD.WIDE.U32 R10, R11, 0x4, R6 ;  /* 0x000000040b0a7825 */ /* 0x000fe400078e0006 */
[----:B------:R-:W3:Y:S02]  /*0690*/  LDG.E R6, desc[UR16][R6.64] ;  /* 0x0000001006067981 */ /* 0x000ee4000c1e1900 */
[----:B--2---:R-:W-:Y:S01]  /*06a0*/  IMAD.WIDE.U32 R8, R3, 0x4, R8 ;  /* 0x0000000403087825 */ /* 0x004fe200078e0008 */
[----:B------:R-:W-:Y:S02]  /*06b0*/  IADD3.X R3, PT, PT, RZ, RZ, RZ, P0, !PT ;  /* 0x000000ffff037210 */ /* 0x000fe400007fe4ff */
[----:B-1----:R-:W-:-:S03]  /*06c0*/  LEA R4, P0, R14, UR6, 0x2 ;  /* 0x000000060e047c11 */ /* 0x002fc6000f8010ff */
[----:B------:R-:W3:Y:S01]  /*06d0*/  LDG.E R9, desc[UR16][R8.64] ;  /* 0x0000001008097981 */ /* 0x000ee2000c1e1900 */
[----:B------:R-:W-:Y:S01]  /*06e0*/  LEA.HI.X R5, R14, UR7, R3, 0x2, P0 ;  /* 0x000000070e057c11 */ /* 0x000fe200080f1403 */
[----:B------:R-:W-:Y:S02]  /*06f0*/  IMAD.WIDE.U32 R14, R15, 0x4, R10 ;  /* 0x000000040f0e7825 */ /* 0x000fe400078e000a */
[----:B------:R-:W2:Y:S04]  /*0700*/  LDG.E R3, desc[UR16][R10.64] ;  /* 0x000000100a037981 */ /* 0x000ea8000c1e1900 */
[----:B------:R-:W2:Y:S01]  /*0710*/  LDG.E R18, desc[UR16][R4.64+0x4] ;  /* 0x0000041004127981 */ /* 0x000ea2000c1e1900 */
[----:B------:R-:W-:-:S03]  /*0720*/  IMAD.WIDE.U32 R16, R17, 0x4, R14 ;  /* 0x0000000411107825 */ /* 0x000fc600078e000e */
[----:B------:R-:W4:Y:S04]  /*0730*/  LDG.E R19, desc[UR16][R14.64] ;  /* 0x000000100e137981 */ /* 0x000f28000c1e1900 */
[----:B------:R-:W4:Y:S04]  /*0740*/  LDG.E R20, desc[UR16][R4.64+0x8] ;  /* 0x0000081004147981 */ /* 0x000f28000c1e1900 */
[----:B------:R-:W5:Y:S04]  /*0750*/  LDG.E R22, desc[UR16][R4.64+0xc] ;  /* 0x00000c1004167981 */ /* 0x000f68000c1e1900 */
[----:B------:R-:W5:Y:S01]  /*0760*/  LDG.E R16, desc[UR16][R16.64] ;  /* 0x0000001010107981 */ /* 0x000f62000c1e1900 */
[----:B------:R-:W-:Y:S01]  /*0770*/  UIADD3 UR4, UPT, UPT, UR4, 0x4, URZ ;  /* 0x0000000404047890 */ /* 0x000fe2000fffe0ff */
[----:B---3--:R-:W-:-:S04]  /*0780*/  FFMA R9, R9, R6, R12 ;  /* 0x0000000609097223 */ /* 0x008fc8000000000c */
[----:B--2---:R-:W-:-:S04]  /*0790*/  FFMA R3, R18, R3, R9 ;  /* 0x0000000312037223 */ /* 0x004fc80000000009 */
[----:B----4-:R-:W-:-:S04]  /*07a0*/  FFMA R3, R20, R19, R3 ;  /* 0x0000001314037223 */ /* 0x010fc80000000003 */
[----:B-----5:R-:W-:-:S07]  /*07b0*/  FFMA R12, R22, R16, R3 ;  /* 0x00000010160c7223 */ /* 0x020fce0000000003 */
.L_x_3:
[----:B------:R-:W-:Y:S05]  /*07c0*/  BRA.U !UP1, `(.L_x_0) ;  /* 0x0000000109a87547 */ /* 0x000fea000b800000 */
[----:B------:R-:W-:Y:S01]  /*07d0*/  UISETP.NE.AND UP0, UPT, UR5, 0x1, UPT ;  /* 0x000000010500788c */ /* 0x000fe2000bf05270 */
[----:B------:R-:W-:Y:S01]  /*07e0*/  MOV R9, UR4 ;  /* 0x0000000400097c02 */ /* 0x000fe20008000f00 */
[----:B------:R-:W-:Y:S02]  /*07f0*/  ULOP3.LUT UR5, UR18, 0x1, URZ, 0xc0, !UPT ;  /* 0x0000000112057892 */ /* 0x000fe4000f8ec0ff */
[----:B------:R-:W-:Y:S02]  /*0800*/  MOV R17, UR18 ;  /* 0x0000001200117c02 */ /* 0x000fe40008000f00 */
[----:B------:R-:W-:Y:S01]  /*0810*/  UISETP.NE.U32.AND UP1, UPT, UR5, 0x1, UPT ;  /* 0x000000010500788c */ /* 0x000fe2000bf25070 */
[----:B------:R-:W-:-:S04]  /*0820*/  PLOP3.LUT P1, PT, PT, PT, UP0, 0x80, 0x8 ;  /* 0x000000000008781c */ /* 0x000fc80003f2f008 */
[----:B------:R-:W0:Y:S01]  /*0830*/  @UP0 LDCU.128 UR8, c[0x0][0x380] ;  /* 0x00007000ff0807ac */ /* 0x000e220008000c00 */
[----:B------:R-:W-:Y:S01]  /*0840*/  PLOP3.LUT P0, PT, PT, PT, UP1, 0x80, 0x8 ;  /* 0x000000000008781c */ /* 0x000fe20003f0f018 */
[----:B------:R-:W1:Y:S04]  /*0850*/  @UP0 LDCU.64 UR6, c[0x0][0x380] ;  /* 0x00007000ff0607ac */ /* 0x000e680008000a00 */
[----:B------:R-:W2:Y:S03]  /*0860*/  @!UP1 LDCU.128 UR12, c[0x0][0x380] ;  /* 0x00007000ff0c97ac */ /* 0x000ea60008000c00 */
[C---:B------:R-:W-:Y:S02]  /*0870*/  @P1 IADD3 R3, PT, PT, R2.reuse, UR4, RZ ;  /* 0x0000000402031c10 */ /* 0x040fe4000fffe0ff */
[----:B------:R-:W-:Y:S01]  /*0880*/  @P1 IADD3 R5, P2, PT, R2, UR4, RZ ;  /* 0x0000000402051c10 */ /* 0x000fe2000ff5e0ff */
[----:B------:R-:W-:-:S03]  /*0890*/  @UP0 UIADD3 UR4, UPT, UPT, UR4, 0x2, URZ ;  /* 0x0000000204040890 */ /* 0x000fc6000fffe0ff */
[----:B------:R-:W-:Y:S02]  /*08a0*/  @P1 IADD3.X R8, PT, PT, RZ, RZ, RZ, P2, !PT ;  /* 0x000000ffff081210 */ /* 0x000fe400017fe4ff */
[----:B0-----:R-:W-:Y:S01]  /*08b0*/  MOV R14, UR8 ;  /* 0x00000008000e7c02 */ /* 0x001fe20008000f00 */
[----:B------:R-:W-:Y:S01]  /*08c0*/  IMAD.U32 R6, RZ, RZ, UR10 ;  /* 0x0000000aff067e24 */ /* 0x000fe2000f8e00ff */
[----:B------:R-:W-:Y:S02]  /*08d0*/  MOV R15, UR9 ;  /* 0x00000009000f7c02 */ /* 0x000fe40008000f00 */
[----:B------:R-:W-:Y:S02]  /*08e0*/  MOV R7, UR11 ;  /* 0x0000000b00077c02 */ /* 0x000fe40008000f00 */
[----:B-1----:R-:W-:Y:S01]  /*08f0*/  @P1 LEA R4, P2, R5, UR6, 0x2 ;  /* 0x0000000605041c11 */ /* 0x002fe2000f8410ff */
[----:B------:R-:W-:-:S04]  /*0900*/  @P1 IMAD.WIDE.U32 R14, R3, 0x4, R14 ;  /* 0x00000004030e1825 */ /* 0x000fc800078e000e */
[----:B------:R-:W-:Y:S01]  /*0910*/  @P1 IMAD R3, R9, UR18, R0 ;  /* 0x0000001209031c24 */ /* 0x000fe2000f8e0200 */
[----:B------:R-:W-:-:S03]  /*0920*/  MOV R21, UR4 ;  /* 0x0000000400157c02 */ /* 0x000fc60008000f00 */
[----:B------:R-:W-:Y:S01]  /*0930*/  @P1 IMAD.WIDE R6, R3, 0x4, R6 ;  /* 0x0000000403061825 */ /* 0x000fe200078e0206 */
[----:B------:R-:W-:Y:S01]  /*0940*/  @P1 LEA.HI.X R5, R5, UR7, R8, 0x2, P2 ;  /* 0x0000000705051c11 */ /* 0x000fe200090f1408 */
[----:B------:R-:W3:Y:S01]  /*0950*/  @P1 LDG.E R3, desc[UR16][R14.64] ;  /* 0x000000100e031981 */ /* 0x000ee2000c1e1900 */
[----:B--2---:R-:W-:Y:S01]  /*0960*/  MOV R8, UR12 ;  /* 0x0000000c00087c02 */ /* 0x004fe20008000f00 */
[----:B------:R-:W-:Y:S01]  /*0970*/  @!P0 IMAD R21, R21, UR18, R0 ;  /* 0x0000001215158c24 */ /* 0x000fe2000f8e0200 */
[----:B------:R-:W-:Y:S01]  /*0980*/  MOV R9, UR13 ;  /* 0x0000000d00097c02 */ /* 0x000fe20008000f00 */
[----:B------:R-:W-:Y:S01]  /*0990*/  @P1 IMAD.WIDE.U32 R16, R17, 0x4, R6 ;  /* 0x0000000411101825 */ /* 0x000fe200078e0006 */
[----:B------:R-:W-:Y:S01]  /*09a0*/  @!P0 IADD3 R19, PT, PT, R2, UR4, RZ ;  /* 0x0000000402138c10 */ /* 0x000fe2000fffe0ff */
[----:B------:R-:W3:Y:S01]  /*09b0*/  @P1 LDG.E R6, desc[UR16][R6.64] ;  /* 0x0000001006061981 */ /* 0x000ee2000c1e1900 */
[----:B------:R-:W-:Y:S02]  /*09c0*/  MOV R10, UR14 ;  /* 0x0000000e000a7c02 */ /* 0x000fe40008000f00 */
[----:B------:R-:W-:Y:S01]  /*09d0*/  MOV R11, UR15 ;  /* 0x0000000f000b7c02 */ /* 0x000fe20008000f00 */
[----:B------:R-:W-:Y:S01]  /*09e0*/  @!P0 IMAD.WIDE.U32 R8, R19, 0x4, R8 ;  /* 0x0000000413088825 */ /* 0x000fe200078e0008 */
[----:B------:R-:W2:Y:S03]  /*09f0*/  @P1 LDG.E R16, desc[UR16][R16.64] ;  /* 0x0000001010101981 */ /* 0x000ea6000c1e1900 */
[----:B------:R-:W-:Y:S01]  /*0a00*/  @!P0 IMAD.WIDE R10, R21, 0x4, R10 ;  /* 0x00000004150a8825 */ /* 0x000fe200078e020a */
[----:B------:R-:W2:Y:S04]  /*0a10*/  @P1 LDG.E R4, desc[UR16][R4.64+0x4] ;  /* 0x0000041004041981 */ /* 0x000ea8000c1e1900 */
[----:B------:R-:W4:Y:S04]  /*0a20*/  @!P0 LDG.E R9, desc[UR16][R8.64] ;  /* 0x0000001008098981 */ /* 0x000f28000c1e1900 */
[----:B------:R-:W4:Y:S01]  /*0a30*/  @!P0 LDG.E R10, desc[UR16][R10.64] ;  /* 0x000000100a0a8981 */ /* 0x000f22000c1e1900 */
[----:B---3--:R-:W-:-:S04]  /*0a40*/  @P1 FFMA R3, R3, R6, R12 ;  /* 0x0000000603031223 */ /* 0x008fc8000000000c */
[----:B--2---:R-:W-:-:S04]  /*0a50*/  @P1 FFMA R12, R4, R16, R3 ;  /* 0x00000010040c1223 */ /* 0x004fc80000000003 */
[----:B----4-:R-:W-:-:S07]  /*0a60*/  @!P0 FFMA R12, R9, R10, R12 ;  /* 0x0000000a090c8223 */ /* 0x010fce000000000c */
.L_x_0:
[----:B------:R-:W0:Y:S01]  /*0a70*/  LDC.64 R2, c[0x0][0x390] ;  /* 0x0000e400ff027b82 */ /* 0x000e220000000a00 */
[----:B------:R-:W-:-:S04]  /*0a80*/  IMAD R13, R13, UR18, R0 ;  /* 0x000000120d0d7c24 */ /* 0x000fc8000f8e0200 */
[----:B0-----:R-:W-:-:S05]  /*0a90*/  IMAD.WIDE R2, R13, 0x4, R2 ;  /* 0x000000040d027825 */ /* 0x001fca00078e0202 */
[----:B------:R-:W-:Y:S01]  /*0aa0*/  STG.E desc[UR16][R2.64], R12 ;  /* 0x0000000c02007986 */ /* 0x000fe2000c101910 */
[----:B------:R-:W-:Y:S05]  /*0ab0*/  EXIT ;  /* 0x000000000000794d */ /* 0x000fea0003800000 */
.L_x_4:
[----:B------:R-:W-:-:S00]  /*0ac0*/  BRA `(.L_x_4) ;  /* 0xfffffffc00fc7947 */ /* 0x000fc0000383ffff */
[----:B------:R-:W-:-:S00]  /*0ad0*/  NOP ;  /* 0x0000000000007918 */ /* 0x000fc00000000000 */
        /* <DEDUP_REMOVED lines=10> */
.L_x_5:


//--------------------- .nv.shared.reserved.0     --------------------------
	.section	.nv.shared.reserved.0,"aw",@nobits
	.weak		__nv_reservedSMEM_offset_0_alias
	.size		__nv_reservedSMEM_offset_0_alias, 0, 64
	.other		__nv_reservedSMEM_offset_0_alias,@"STO_CUDA_RESERVED_SHARED STV_DEFAULT"
__nv_reservedSMEM_offset_0_alias:
	.zero		0
	.zero		64


//--------------------- .nv.constant0._Z6matMulPfS_S_i --------------------------
	.section	.nv.constant0._Z6matMulPfS_S_i,"a",@progbits
	.sectionflags	@""
	.align	4
.nv.constant0._Z6matMulPfS_S_i:
	.zero		924


//--------------------- SYMBOLS --------------------------

	.type		.nv.reservedSmem.offset0,@object
	.size		.nv.reservedSmem.offset0,0x4
